	.headerflags	@"EF_CUDA_TEXMODE_UNIFIED EF_CUDA_64BIT_ADDRESS EF_CUDA_ACCELERATORS EF_CUDA_SM90 EF_CUDA_VIRTUAL_SM(EF_CUDA_SM90)"
	.elftype	@"ET_EXEC"


//--------------------- .nv.info                  --------------------------
	.section	.nv.info,"",@"SHT_CUDA_INFO"
	.align	4


	//----- nvinfo : EIATTR_REGCOUNT
	.align		4
        /*0000*/ 	.byte	0x04, 0x2f
        /*0002*/ 	.short	(.L_1 - .L_0)
	.align		4
.L_0:
        /*0004*/ 	.word	index@(triton_poi_fused_cat_41)
        /*0008*/ 	.word	0x00000011


	//----- nvinfo : EIATTR_MIN_STACK_SIZE
	.align		4
.L_1:
        /*000c*/ 	.byte	0x04, 0x12
        /*000e*/ 	.short	(.L_3 - .L_2)
	.align		4
.L_2:
        /*0010*/ 	.word	index@(triton_poi_fused_cat_41)
        /*0014*/ 	.word	0x00000000


	//----- nvinfo : EIATTR_FRAME_SIZE
	.align		4
.L_3:
        /*0018*/ 	.byte	0x04, 0x11
        /*001a*/ 	.short	(.L_5 - .L_4)
	.align		4
.L_4:
        /*001c*/ 	.word	index@(triton_poi_fused_cat_41)
        /*0020*/ 	.word	0x00000000


	//----- nvinfo : EIATTR_MIN_STACK_SIZE
	.align		4
.L_5:
        /*0024*/ 	.byte	0x04, 0x12
        /*0026*/ 	.short	(.L_7 - .L_6)
	.align		4
.L_6:
        /*0028*/ 	.word	index@(triton_poi_fused_cat_41)
        /*002c*/ 	.word	0x00000000
.L_7:


//--------------------- .nv.info.triton_poi_fused_cat_41 --------------------------
	.section	.nv.info.triton_poi_fused_cat_41,"",@"SHT_CUDA_INFO"
	.sectionflags	@""
	.align	4


	//----- nvinfo : EIATTR_CUDA_API_VERSION
	.align		4
        /*0000*/ 	.byte	0x04, 0x37
        /*0002*/ 	.short	(.L_9 - .L_8)
.L_8:
        /*0004*/ 	.word	0x0000007c


	//----- nvinfo : EIATTR_KPARAM_INFO
	.align		4
.L_9:
        /*0008*/ 	.byte	0x04, 0x17
        /*000a*/ 	.short	(.L_11 - .L_10)
.L_10:
        /*000c*/ 	.word	0x00000000
        /*0010*/ 	.short	0x0005
        /*0012*/ 	.short	0x0028
        /*0014*/ 	.byte	0x00, 0xf0, 0x11, 0x00


	//----- nvinfo : EIATTR_KPARAM_INFO
	.align		4
.L_11:
        /*0018*/ 	.byte	0x04, 0x17
        /*001a*/ 	.short	(.L_13 - .L_12)
.L_12:
        /*001c*/ 	.word	0x00000000
        /*0020*/ 	.short	0x0004
        /*0022*/ 	.short	0x0020
        /*0024*/ 	.byte	0x00, 0xf4, 0x21, 0x00


	//----- nvinfo : EIATTR_KPARAM_INFO
	.align		4
.L_13:
        /*0028*/ 	.byte	0x04, 0x17
        /*002a*/ 	.short	(.L_15 - .L_14)
.L_14:
        /*002c*/ 	.word	0x00000000
        /*0030*/ 	.short	0x0003
        /*0032*/ 	.short	0x0018
        /*0034*/ 	.byte	0x00, 0xf4, 0x21, 0x00


	//----- nvinfo : EIATTR_KPARAM_INFO
	.align		4
.L_15:
        /*0038*/ 	.byte	0x04, 0x17
        /*003a*/ 	.short	(.L_17 - .L_16)
.L_16:
        /*003c*/ 	.word	0x00000000
        /*0040*/ 	.short	0x0002
        /*0042*/ 	.short	0x0010
        /*0044*/ 	.byte	0x00, 0xf4, 0x21, 0x00


	//----- nvinfo : EIATTR_KPARAM_INFO
	.align		4
.L_17:
        /*0048*/ 	.byte	0x04, 0x17
        /*004a*/ 	.short	(.L_19 - .L_18)
.L_18:
        /*004c*/ 	.word	0x00000000
        /*0050*/ 	.short	0x0001
        /*0052*/ 	.short	0x0008
        /*0054*/ 	.byte	0x00, 0xf4, 0x21, 0x00


	//----- nvinfo : EIATTR_KPARAM_INFO
	.align		4
.L_19:
        /*0058*/ 	.byte	0x04, 0x17
        /*005a*/ 	.short	(.L_21 - .L_20)
.L_20:
        /*005c*/ 	.word	0x00000000
        /*0060*/ 	.short	0x0000
        /*0062*/ 	.short	0x0000
        /*0064*/ 	.byte	0x00, 0xf4, 0x21, 0x00


	//----- nvinfo : EIATTR_SPARSE_MMA_MASK
	.align		4
.L_21:
        /*0068*/ 	.byte	0x03, 0x50
        /*006a*/ 	.short	0x0000


	//----- nvinfo : EIATTR_MAXREG_COUNT
	.align		4
        /*006c*/ 	.byte	0x03, 0x1b
        /*006e*/ 	.short	0x00ff


	//----- nvinfo : EIATTR_EXIT_INSTR_OFFSETS
	.align		4
        /*0070*/ 	.byte	0x04, 0x1c
        /*0072*/ 	.short	(.L_23 - .L_22)


	//   ....[0]....
.L_22:
        /*0074*/ 	.word	0x00000440


	//----- nvinfo : EIATTR_REQNTID
	.align		4
.L_23:
        /*0078*/ 	.byte	0x04, 0x10
        /*007a*/ 	.short	(.L_25 - .L_24)
.L_24:
        /*007c*/ 	.word	0x00000080
        /*0080*/ 	.word	0x00000001
        /*0084*/ 	.word	0x00000001


	//----- nvinfo : EIATTR_CBANK_PARAM_SIZE
	.align		4
.L_25:
        /*0088*/ 	.byte	0x03, 0x19
        /*008a*/ 	.short	0x002c


	//----- nvinfo : EIATTR_PARAM_CBANK
	.align		4
        /*008c*/ 	.byte	0x04, 0x0a
        /*008e*/ 	.short	(.L_27 - .L_26)
	.align		4
.L_26:
        /*0090*/ 	.word	index@(.nv.constant0.triton_poi_fused_cat_41)
        /*0094*/ 	.short	0x0210
        /*0096*/ 	.short	0x002c


	//----- nvinfo : EIATTR_SW_WAR
	.align		4
.L_27:
        /*0098*/ 	.byte	0x04, 0x36
        /*009a*/ 	.short	(.L_29 - .L_28)
.L_28:
        /*009c*/ 	.word	0x00000008
.L_29:


//--------------------- .nv.callgraph             --------------------------
	.section	.nv.callgraph,"",@"SHT_CUDA_CALLGRAPH"
	.align	4
	.sectionentsize	8
	.align		4
        /*0000*/ 	.word	0x00000000
	.align		4
        /*0004*/ 	.word	0xffffffff
	.align		4
        /*0008*/ 	.word	0x00000000
	.align		4
        /*000c*/ 	.word	0xfffffffe
	.align		4
        /*0010*/ 	.word	0x00000000
	.align		4
        /*0014*/ 	.word	0xfffffffd
	.align		4
        /*0018*/ 	.word	0x00000000
	.align		4
        /*001c*/ 	.word	0xfffffffc


//--------------------- .text.triton_poi_fused_cat_41 --------------------------
	.section	.text.triton_poi_fused_cat_41,"ax",@progbits
	.align	128
        .global         triton_poi_fused_cat_41
        .type           triton_poi_fused_cat_41,@function
        .size           triton_poi_fused_cat_41,(.L_x_1 - triton_poi_fused_cat_41)
        .other          triton_poi_fused_cat_41,@"STO_CUDA_ENTRY STV_DEFAULT"
triton_poi_fused_cat_41:
.text.triton_poi_fused_cat_41:
[----:B------:R-:W-:Y:S01]  /*0000*/  LDC R1, c[0x0][0x28] ;  /* 0x00000a00ff017b82 */ /* 0x000fe20000000800 */
[----:B------:R-:W1:Y:S07]  /*0010*/  S2R R0, SR_TID.X ;  /* 0x0000000000007919 */ /* 0x000e6e0000002100 */
[----:B------:R-:W2:Y:S01]  /*0020*/  LDC.64 R10, c[0x0][0x228] ;  /* 0x00008a00ff0a7b82 */ /* 0x000ea20000000a00 */
[----:B------:R-:W-:Y:S01]  /*0030*/  CS2R R12, SRZ ;  /* 0x00000000000c7805 */ /* 0x000fe2000001ff00 */
[----:B------:R-:W-:Y:S01]  /*0040*/  ULDC.64 UR4, c[0x0][0x208] ;  /* 0x0000820000047ab9 */ /* 0x000fe20000000a00 */
[----:B------:R-:W3:Y:S05]  /*0050*/  S2R R3, SR_CTAID.X ;  /* 0x0000000000037919 */ /* 0x000eea0000002500 */
[----:B------:R-:W4:Y:S08]  /*0060*/  LDC.64 R4, c[0x0][0x210] ;  /* 0x00008400ff047b82 */ /* 0x000f300000000a00 */
[----:B------:R-:W5:Y:S01]  /*0070*/  LDC.64 R8, c[0x0][0x220] ;  /* 0x00008800ff087b82 */ /* 0x000f620000000a00 */
[----:B-1----:R-:W-:-:S05]  /*0080*/  LOP3.LUT R0, R0, 0x7f, RZ, 0xc0, !PT ;  /* 0x0000007f00007812 */ /* 0x002fca00078ec0ff */
[----:B---3--:R-:W-:-:S05]  /*0090*/  IMAD R0, R3, 0x80, R0 ;  /* 0x0000008003007824 */ /* 0x008fca00078e0200 */
[----:B------:R-:W-:-:S04]  /*00a0*/  SHF.R.S32.HI R3, RZ, 0x1f, R0 ;  /* 0x0000001fff037819 */ /* 0x000fc80000011400 */
[----:B------:R-:W-:-:S04]  /*00b0*/  LEA.HI R3, R3, R0, RZ, 0xb ;  /* 0x0000000003037211 */ /* 0x000fc800078f58ff */
[----:B------:R-:W-:Y:S02]  /*00c0*/  LOP3.LUT R7, R3, 0xfffff800, RZ, 0xc0, !PT ;  /* 0xfffff80003077812 */ /* 0x000fe400078ec0ff */
[----:B------:R-:W-:-:S03]  /*00d0*/  SHF.R.S32.HI R3, RZ, 0xb, R3 ;  /* 0x0000000bff037819 */ /* 0x000fc60000011403 */
[----:B------:R-:W-:Y:S02]  /*00e0*/  IMAD.IADD R2, R0, 0x1, -R7 ;  /* 0x0000000100027824 */ /* 0x000fe400078e0a07 */
[----:B------:R-:W1:Y:S03]  /*00f0*/  LDC.64 R6, c[0x0][0x218] ;  /* 0x00008600ff067b82 */ /* 0x000e660000000a00 */
[C---:B------:R-:W-:Y:S02]  /*0100*/  ISETP.GT.AND P2, PT, R2.reuse, 0x5ff, PT ;  /* 0x000005ff0200780c */ /* 0x040fe40003f44270 */
[----:B------:R-:W-:Y:S02]  /*0110*/  LEA R3, R3, R2, 0x9 ;  /* 0x0000000203037211 */ /* 0x000fe400078e48ff */
[----:B------:R-:W-:-:S03]  /*0120*/  ISETP.GE.AND P1, PT, R2, 0x200, PT ;  /* 0x000002000200780c */ /* 0x000fc60003f26270 */
[----:B--2---:R-:W-:-:S04]  /*0130*/  IMAD.WIDE R10, R3, 0x4, R10 ;  /* 0x00000004030a7825 */ /* 0x004fc800078e020a */
[C---:B----4-:R-:W-:Y:S02]  /*0140*/  IMAD.WIDE R4, R3.reuse, 0x4, R4 ;  /* 0x0000000403047825 */ /* 0x050fe400078e0204 */
[----:B------:R2:W3:Y:S04]  /*0150*/  @P2 LDG.E.EL R13, desc[UR4][R10.64+-0x1800] ;  /* 0xffe800040a0d2981 */ /* 0x0004e8000c2e1900 */
[----:B------:R-:W4:Y:S01]  /*0160*/  @!P1 LDG.E.EL R12, desc[UR4][R4.64] ;  /* 0x00000004040c9981 */ /* 0x000f22000c2e1900 */
[----:B------:R-:W-:Y:S01]  /*0170*/  LOP3.LUT R2, R2, 0xfffffe00, RZ, 0xc0, !PT ;  /* 0xfffffe0002027812 */ /* 0x000fe200078ec0ff */
[----:B-----5:R-:W-:-:S03]  /*0180*/  IMAD.WIDE R8, R3, 0x4, R8 ;  /* 0x0000000403087825 */ /* 0x020fc600078e0208 */
[C---:B------:R-:W-:Y:S01]  /*0190*/  ISETP.NE.AND P3, PT, R2.reuse, 0x400, PT ;  /* 0x000004000200780c */ /* 0x040fe20003f65270 */
[----:B-1----:R-:W-:Y:S01]  /*01a0*/  IMAD.WIDE R6, R3, 0x4, R6 ;  /* 0x0000000403067825 */ /* 0x002fe200078e0206 */
[----:B------:R-:W-:Y:S01]  /*01b0*/  ISETP.NE.AND P0, PT, R2, 0x200, PT ;  /* 0x000002000200780c */ /* 0x000fe20003f05270 */
[----:B--2---:R-:W-:Y:S02]  /*01c0*/  HFMA2.MMA R10, -RZ, RZ, 0, 0 ;  /* 0x00000000ff0a7435 */ /* 0x004fe400000001ff */
[----:B------:R-:W-:-:S08]  /*01d0*/  IMAD.MOV.U32 R2, RZ, RZ, RZ ;  /* 0x000000ffff027224 */ /* 0x000fd000078e00ff */
[----:B------:R-:W2:Y:S04]  /*01e0*/  @!P3 LDG.E.EL R2, desc[UR4][R8.64+-0x1000] ;  /* 0xfff000040802b981 */ /* 0x000ea8000c2e1900 */
[----:B------:R1:W5:Y:S01]  /*01f0*/  @!P0 LDG.E.EL R10, desc[UR4][R6.64+-0x800] ;  /* 0xfff80004060a8981 */ /* 0x000362000c2e1900 */
[----:B---3--:R-:W-:Y:S02]  /*0200*/  SEL R13, R13, RZ, P2 ;  /* 0x000000ff0d0d7207 */ /* 0x008fe40001000000 */
[----:B----4-:R-:W-:-:S03]  /*0210*/  SEL R12, R12, RZ, !P1 ;  /* 0x000000ff0c0c7207 */ /* 0x010fc60004800000 */
[----:B------:R-:W-:-:S04]  /*0220*/  FADD R4, RZ, -R13 ;  /* 0x8000000dff047221 */ /* 0x000fc80000000000 */
[----:B------:R-:W-:Y:S01]  /*0230*/  FMUL R5, R4, 1.4426950216293334961 ;  /* 0x3fb8aa3b04057820 */ /* 0x000fe20000400000 */
[----:B------:R-:W-:-:S04]  /*0240*/  FADD R3, RZ, -R12 ;  /* 0x8000000cff037221 */ /* 0x000fc80000000000 */
[----:B------:R-:W-:Y:S01]  /*0250*/  FSETP.GEU.AND P5, PT, R5, -126, PT ;  /* 0xc2fc00000500780b */ /* 0x000fe20003fae000 */
[----:B------:R-:W-:-:S05]  /*0260*/  FMUL R3, R3, 1.4426950216293334961 ;  /* 0x3fb8aa3b03037820 */ /* 0x000fca0000400000 */
[----:B------:R-:W-:Y:S02]  /*0270*/  FSETP.GEU.AND P4, PT, R3, -126, PT ;  /* 0xc2fc00000300780b */ /* 0x000fe40003f8e000 */
[----:B--2---:R-:W-:-:S05]  /*0280*/  SEL R2, R2, RZ, !P3 ;  /* 0x000000ff02027207 */ /* 0x004fca0005800000 */
[----:B------:R-:W-:-:S04]  /*0290*/  @!P5 FMUL R5, R5, 0.5 ;  /* 0x3f0000000505d820 */ /* 0x000fc80000400000 */
[----:B------:R-:W2:Y:S02]  /*02a0*/  MUFU.EX2 R8, R5 ;  /* 0x0000000500087308 */ /* 0x000ea40000000800 */
[----:B------:R-:W-:-:S06]  /*02b0*/  @!P4 FMUL R3, R3, 0.5 ;  /* 0x3f0000000303c820 */ /* 0x000fcc0000400000 */
[----:B------:R3:W4:Y:S01]  /*02c0*/  MUFU.EX2 R4, R3 ;  /* 0x0000000300047308 */ /* 0x0007220000000800 */
[----:B--2---:R-:W-:Y:S01]  /*02d0*/  @!P5 FMUL R8, R8, R8 ;  /* 0x000000080808d220 */ /* 0x004fe20000400000 */
[----:B---3--:R-:W-:-:S03]  /*02e0*/  IMAD.MOV.U32 R3, RZ, RZ, 0x3e800000 ;  /* 0x3e800000ff037424 */ /* 0x008fc600078e00ff */
[----:B------:R-:W-:Y:S01]  /*02f0*/  FADD R8, R8, 1 ;  /* 0x3f80000008087421 */ /* 0x000fe20000000000 */
[----:B----4-:R-:W-:-:S04]  /*0300*/  @!P4 FMUL R4, R4, R4 ;  /* 0x000000040404c220 */ /* 0x010fc80000400000 */
[----:B------:R-:W-:Y:S01]  /*0310*/  FSETP.GT.AND P5, PT, R8, 8.50705917302346158658e+37, PT ;  /* 0x7e8000000800780b */ /* 0x000fe20003fa4000 */
[----:B-1----:R-:W-:-:S03]  /*0320*/  FADD R6, R4, 1 ;  /* 0x3f80000004067421 */ /* 0x002fc60000000000 */
[----:B------:R-:W-:Y:S01]  /*0330*/  FSEL R7, R3, 1, P5 ;  /* 0x3f80000003077808 */ /* 0x000fe20002800000 */
[----:B------:R-:W1:Y:S01]  /*0340*/  LDC.64 R4, c[0x0][0x230] ;  /* 0x00008c00ff047b82 */ /* 0x000e620000000a00 */
[----:B------:R-:W-:-:S04]  /*0350*/  FSETP.GT.AND P4, PT, R6, 8.50705917302346158658e+37, PT ;  /* 0x7e8000000600780b */ /* 0x000fc80003f84000 */
[----:B------:R-:W-:-:S03]  /*0360*/  FSEL R3, R3, 1, P4 ;  /* 0x3f80000003037808 */ /* 0x000fc60002000000 */
[----:B------:R-:W-:-:S06]  /*0370*/  @P5 FMUL R8, R8, 0.25 ;  /* 0x3e80000008085820 */ /* 0x000fcc0000400000 */
[----:B------:R-:W2:Y:S01]  /*0380*/  MUFU.RCP R8, R8 ;  /* 0x0000000800087308 */ /* 0x000ea20000001000 */
[----:B------:R-:W-:-:S07]  /*0390*/  @P4 FMUL R6, R6, 0.25 ;  /* 0x3e80000006064820 */ /* 0x000fce0000400000 */
[----:B------:R-:W3:Y:S01]  /*03a0*/  MUFU.RCP R6, R6 ;  /* 0x0000000600067308 */ /* 0x000ee20000001000 */
[----:B-1----:R-:W-:-:S04]  /*03b0*/  IMAD.WIDE R4, R0, 0x4, R4 ;  /* 0x0000000400047825 */ /* 0x002fc800078e0204 */
[----:B--2---:R-:W-:Y:S01]  /*03c0*/  FMUL R14, R8, R7 ;  /* 0x00000007080e7220 */ /* 0x004fe20000400000 */
[----:B-----5:R-:W-:-:S03]  /*03d0*/  SEL R7, R10, RZ, !P0 ;  /* 0x000000ff0a077207 */ /* 0x020fc60004000000 */
[----:B------:R-:W-:Y:S01]  /*03e0*/  FMUL R14, R13, R14 ;  /* 0x0000000e0d0e7220 */ /* 0x000fe20000400000 */
[----:B---3--:R-:W-:-:S04]  /*03f0*/  FMUL R3, R6, R3 ;  /* 0x0000000306037220 */ /* 0x008fc80000400000 */
[----:B------:R-:W-:Y:S01]  /*0400*/  @P3 FSEL R2, R14, RZ, P2 ;  /* 0x000000ff0e023208 */ /* 0x000fe20001000000 */
[----:B------:R-:W-:-:S03]  /*0410*/  FMUL R3, R12, R3 ;  /* 0x000000030c037220 */ /* 0x000fc60000400000 */
[----:B------:R-:W-:-:S05]  /*0420*/  @P1 FSEL R3, R7, R2, !P0 ;  /* 0x0000000207031208 */ /* 0x000fca0004000000 */
[----:B------:R-:W-:Y:S01]  /*0430*/  STG.E desc[UR4][R4.64], R3 ;  /* 0x0000000304007986 */ /* 0x000fe2000c101904 */
[----:B------:R-:W-:Y:S05]  /*0440*/  EXIT ;  /* 0x000000000000794d */ /* 0x000fea0003800000 */
.L_x_0:
[----:B------:R-:W-:-:S00]  /*0450*/  BRA `(.L_x_0) ;  /* 0xfffffffc00fc7947 */ /* 0x000fc0000383ffff */
[----:B------:R-:W-:-:S00]  /*0460*/  NOP ;  /* 0x0000000000007918 */ /* 0x000fc00000000000 */
        /* <DEDUP_REMOVED lines=9> */
.L_x_1:


//--------------------- .nv.constant0.triton_poi_fused_cat_41 --------------------------
	.section	.nv.constant0.triton_poi_fused_cat_41,"a",@progbits
	.sectionflags	@""
	.align	4
.nv.constant0.triton_poi_fused_cat_41:
	.zero		572
